	.headerflags	@"EF_CUDA_TEXMODE_UNIFIED EF_CUDA_64BIT_ADDRESS EF_CUDA_ACCELERATORS EF_CUDA_SM90 EF_CUDA_VIRTUAL_SM(EF_CUDA_SM90)"
	.elftype	@"ET_EXEC"


//--------------------- .nv.info                  --------------------------
	.section	.nv.info,"",@"SHT_CUDA_INFO"
	.align	4


	//----- nvinfo : EIATTR_REGCOUNT
	.align		4
        /*0000*/ 	.byte	0x04, 0x2f
        /*0002*/ 	.short	(.L_2 - .L_1)
	.align		4
.L_1:
        /*0004*/ 	.word	index@(triton_poi_fused_add_native_group_norm_relu_23)
        /*0008*/ 	.word	0x00000028


	//----- nvinfo : EIATTR_MIN_STACK_SIZE
	.align		4
.L_2:
        /*000c*/ 	.byte	0x04, 0x12
        /*000e*/ 	.short	(.L_4 - .L_3)
	.align		4
.L_3:
        /*0010*/ 	.word	index@(triton_poi_fused_add_native_group_norm_relu_23)
        /*0014*/ 	.word	0x00000000


	//----- nvinfo : EIATTR_FRAME_SIZE
	.align		4
.L_4:
        /*0018*/ 	.byte	0x04, 0x11
        /*001a*/ 	.short	(.L_6 - .L_5)
	.align		4
.L_5:
        /*001c*/ 	.word	index@(triton_poi_fused_add_native_group_norm_relu_23)
        /*0020*/ 	.word	0x00000000


	//----- nvinfo : EIATTR_MIN_STACK_SIZE
	.align		4
.L_6:
        /*0024*/ 	.byte	0x04, 0x12
        /*0026*/ 	.short	(.L_8 - .L_7)
	.align		4
.L_7:
        /*0028*/ 	.word	index@(triton_poi_fused_add_native_group_norm_relu_23)
        /*002c*/ 	.word	0x00000000
.L_8:


//--------------------- .nv.info.triton_poi_fused_add_native_group_norm_relu_23 --------------------------
	.section	.nv.info.triton_poi_fused_add_native_group_norm_relu_23,"",@"SHT_CUDA_INFO"
	.sectionflags	@""
	.align	4


	//----- nvinfo : EIATTR_CUDA_API_VERSION
	.align		4
        /*0000*/ 	.byte	0x04, 0x37
        /*0002*/ 	.short	(.L_10 - .L_9)
.L_9:
        /*0004*/ 	.word	0x0000007c


	//----- nvinfo : EIATTR_KPARAM_INFO
	.align		4
.L_10:
        /*0008*/ 	.byte	0x04, 0x17
        /*000a*/ 	.short	(.L_12 - .L_11)
.L_11:
        /*000c*/ 	.word	0x00000000
        /*0010*/ 	.short	0x0008
        /*0012*/ 	.short	0x003c
        /*0014*/ 	.byte	0x00, 0xf0, 0x11, 0x00


	//----- nvinfo : EIATTR_KPARAM_INFO
	.align		4
.L_12:
        /*0018*/ 	.byte	0x04, 0x17
        /*001a*/ 	.short	(.L_14 - .L_13)
.L_13:
        /*001c*/ 	.word	0x00000000
        /*0020*/ 	.short	0x0007
        /*0022*/ 	.short	0x0038
        /*0024*/ 	.byte	0x00, 0xf0, 0x11, 0x00


	//----- nvinfo : EIATTR_KPARAM_INFO
	.align		4
.L_14:
        /*0028*/ 	.byte	0x04, 0x17
        /*002a*/ 	.short	(.L_16 - .L_15)
.L_15:
        /*002c*/ 	.word	0x00000000
        /*0030*/ 	.short	0x0006
        /*0032*/ 	.short	0x0030
        /*0034*/ 	.byte	0x00, 0xf4, 0x21, 0x00


	//----- nvinfo : EIATTR_KPARAM_INFO
	.align		4
.L_16:
        /*0038*/ 	.byte	0x04, 0x17
        /*003a*/ 	.short	(.L_18 - .L_17)
.L_17:
        /*003c*/ 	.word	0x00000000
        /*0040*/ 	.short	0x0005
        /*0042*/ 	.short	0x0028
        /*0044*/ 	.byte	0x00, 0xf4, 0x21, 0x00


	//----- nvinfo : EIATTR_KPARAM_INFO
	.align		4
.L_18:
        /*0048*/ 	.byte	0x04, 0x17
        /*004a*/ 	.short	(.L_20 - .L_19)
.L_19:
        /*004c*/ 	.word	0x00000000
        /*0050*/ 	.short	0x0004
        /*0052*/ 	.short	0x0020
        /*0054*/ 	.byte	0x00, 0xf4, 0x21, 0x00


	//----- nvinfo : EIATTR_KPARAM_INFO
	.align		4
.L_20:
        /*0058*/ 	.byte	0x04, 0x17
        /*005a*/ 	.short	(.L_22 - .L_21)
.L_21:
        /*005c*/ 	.word	0x00000000
        /*0060*/ 	.short	0x0003
        /*0062*/ 	.short	0x0018
        /*0064*/ 	.byte	0x00, 0xf4, 0x21, 0x00


	//----- nvinfo : EIATTR_KPARAM_INFO
	.align		4
.L_22:
        /*0068*/ 	.byte	0x04, 0x17
        /*006a*/ 	.short	(.L_24 - .L_23)
.L_23:
        /*006c*/ 	.word	0x00000000
        /*0070*/ 	.short	0x0002
        /*0072*/ 	.short	0x0010
        /*0074*/ 	.byte	0x00, 0xf4, 0x21, 0x00


	//----- nvinfo : EIATTR_KPARAM_INFO
	.align		4
.L_24:
        /*0078*/ 	.byte	0x04, 0x17
        /*007a*/ 	.short	(.L_26 - .L_25)
.L_25:
        /*007c*/ 	.word	0x00000000
        /*0080*/ 	.short	0x0001
        /*0082*/ 	.short	0x0008
        /*0084*/ 	.byte	0x00, 0xf4, 0x21, 0x00


	//----- nvinfo : EIATTR_KPARAM_INFO
	.align		4
.L_26:
        /*0088*/ 	.byte	0x04, 0x17
        /*008a*/ 	.short	(.L_28 - .L_27)
.L_27:
        /*008c*/ 	.word	0x00000000
        /*0090*/ 	.short	0x0000
        /*0092*/ 	.short	0x0000
        /*0094*/ 	.byte	0x00, 0xf4, 0x21, 0x00


	//----- nvinfo : EIATTR_SPARSE_MMA_MASK
	.align		4
.L_28:
        /*0098*/ 	.byte	0x03, 0x50
        /*009a*/ 	.short	0x0000


	//----- nvinfo : EIATTR_MAXREG_COUNT
	.align		4
        /*009c*/ 	.byte	0x03, 0x1b
        /*009e*/ 	.short	0x00ff


	//----- nvinfo : EIATTR_EXIT_INSTR_OFFSETS
	.align		4
        /*00a0*/ 	.byte	0x04, 0x1c
        /*00a2*/ 	.short	(.L_30 - .L_29)


	//   ....[0]....
.L_29:
        /*00a4*/ 	.word	0x00000c10


	//   ....[1]....
        /*00a8*/ 	.word	0x00000c60


	//----- nvinfo : EIATTR_REQNTID
	.align		4
.L_30:
        /*00ac*/ 	.byte	0x04, 0x10
        /*00ae*/ 	.short	(.L_32 - .L_31)
.L_31:
        /*00b0*/ 	.word	0x00000080
        /*00b4*/ 	.word	0x00000001
        /*00b8*/ 	.word	0x00000001


	//----- nvinfo : EIATTR_CBANK_PARAM_SIZE
	.align		4
.L_32:
        /*00bc*/ 	.byte	0x03, 0x19
        /*00be*/ 	.short	0x0040


	//----- nvinfo : EIATTR_PARAM_CBANK
	.align		4
        /*00c0*/ 	.byte	0x04, 0x0a
        /*00c2*/ 	.short	(.L_34 - .L_33)
	.align		4
.L_33:
        /*00c4*/ 	.word	index@(.nv.constant0.triton_poi_fused_add_native_group_norm_relu_23)
        /*00c8*/ 	.short	0x0210
        /*00ca*/ 	.short	0x0040


	//----- nvinfo : EIATTR_SW_WAR
	.align		4
.L_34:
        /*00cc*/ 	.byte	0x04, 0x36
        /*00ce*/ 	.short	(.L_36 - .L_35)
.L_35:
        /*00d0*/ 	.word	0x00000008
.L_36:


//--------------------- .nv.callgraph             --------------------------
	.section	.nv.callgraph,"",@"SHT_CUDA_CALLGRAPH"
	.align	4
	.sectionentsize	8
	.align		4
        /*0000*/ 	.word	0x00000000
	.align		4
        /*0004*/ 	.word	0xffffffff
	.align		4
        /*0008*/ 	.word	0x00000000
	.align		4
        /*000c*/ 	.word	0xfffffffe
	.align		4
        /*0010*/ 	.word	0x00000000
	.align		4
        /*0014*/ 	.word	0xfffffffd
	.align		4
        /*0018*/ 	.word	0x00000000
	.align		4
        /*001c*/ 	.word	0xfffffffc


//--------------------- .nv.constant4             --------------------------
	.section	.nv.constant4,"a",@progbits
	.align	8
	.align		8
.nv.constant4:
        /*0000*/ 	.dword	_$_str


//--------------------- .text.triton_poi_fused_add_native_group_norm_relu_23 --------------------------
	.section	.text.triton_poi_fused_add_native_group_norm_relu_23,"ax",@progbits
	.sectionflags	@"SHF_BARRIERS=1"
	.align	128
        .global         triton_poi_fused_add_native_group_norm_relu_23
        .type           triton_poi_fused_add_native_group_norm_relu_23,@function
        .size           triton_poi_fused_add_native_group_norm_relu_23,(.L_x_1 - triton_poi_fused_add_native_group_norm_relu_23)
        .other          triton_poi_fused_add_native_group_norm_relu_23,@"STO_CUDA_ENTRY STV_DEFAULT"
triton_poi_fused_add_native_group_norm_relu_23:
.text.triton_poi_fused_add_native_group_norm_relu_23:
[----:B------:R-:W0:Y:S01]  /*0000*/  LDC R1, c[0x0][0x28] ;  /* 0x00000a00ff017b82 */ /* 0x000e220000000800 */
[----:B------:R-:W1:Y:S07]  /*0010*/  S2R R0, SR_CTAID.X ;  /* 0x0000000000007919 */ /* 0x000e6e0000002500 */
[----:B------:R-:W2:Y:S01]  /*0020*/  LDC.64 R22, c[0x0][0x220] ;  /* 0x00008800ff167b82 */ /* 0x000ea20000000a00 */
[----:B------:R-:W-:Y:S02]  /*0030*/  CS2R R26, SRZ ;  /* 0x00000000001a7805 */ /* 0x000fe4000001ff00 */
[----:B------:R-:W-:Y:S01]  /*0040*/  CS2R R24, SRZ ;  /* 0x0000000000187805 */ /* 0x000fe2000001ff00 */
[----:B------:R-:W3:Y:S01]  /*0050*/  S2R R5, SR_TID.X ;  /* 0x0000000000057919 */ /* 0x000ee20000002100 */
[----:B------:R-:W-:Y:S01]  /*0060*/  ULDC.64 UR6, c[0x0][0x208] ;  /* 0x0000820000067ab9 */ /* 0x000fe20000000a00 */
[----:B------:R-:W4:Y:S02]  /*0070*/  S2R R14, SR_CTAID.Y ;  /* 0x00000000000e7919 */ /* 0x000f240000002600 */
[----:B------:R-:W5:Y:S08]  /*0080*/  LDC.64 R18, c[0x0][0x218] ;  /* 0x00008600ff127b82 */ /* 0x000f700000000a00 */
[----:B------:R-:W2:Y:S01]  /*0090*/  LDC.64 R12, c[0x0][0x210] ;  /* 0x00008400ff0c7b82 */ /* 0x000ea20000000a00 */
[----:B-1----:R-:W-:Y:S01]  /*00a0*/  IMAD.SHL.U32 R4, R0, 0x200, RZ ;  /* 0x0000020000047824 */ /* 0x002fe200078e00ff */
[----:B------:R-:W-:Y:S01]  /*00b0*/  SHF.R.S32.HI R0, RZ, 0x16, R0 ;  /* 0x00000016ff007819 */ /* 0x000fe20000011400 */
[----:B---3--:R-:W-:-:S03]  /*00c0*/  IMAD.SHL.U32 R15, R5, 0x4, RZ ;  /* 0x00000004050f7824 */ /* 0x008fc600078e00ff */
[----:B------:R-:W-:Y:S02]  /*00d0*/  SGXT R0, R0, 0x1 ;  /* 0x000000010000781a */ /* 0x000fe40000000200 */
[----:B----4-:R-:W-:Y:S02]  /*00e0*/  SHF.L.U32 R3, R14, 0x1, RZ ;  /* 0x000000010e037819 */ /* 0x010fe400000006ff */
[----:B------:R-:W-:Y:S02]  /*00f0*/  SHF.R.S32.HI R2, RZ, 0x1e, R14 ;  /* 0x0000001eff027819 */ /* 0x000fe4000001140e */
[----:B------:R-:W-:Y:S01]  /*0100*/  LOP3.LUT R15, R4, 0x1fc, R15, 0xf8, !PT ;  /* 0x000001fc040f7812 */ /* 0x000fe200078ef80f */
[----:B------:R-:W-:Y:S01]  /*0110*/  VIADD R6, R3, 0x1 ;  /* 0x0000000103067836 */ /* 0x000fe20000000000 */
[----:B------:R-:W-:Y:S02]  /*0120*/  SGXT R2, R2, 0x1 ;  /* 0x000000010202781a */ /* 0x000fe40000000200 */
[----:B------:R-:W-:-:S02]  /*0130*/  LEA.HI R8, R0, R15, RZ, 0x4 ;  /* 0x0000000f00087211 */ /* 0x000fc400078f20ff */
[C---:B------:R-:W-:Y:S02]  /*0140*/  LEA.HI R0, R2.reuse, R3, RZ, 0x6 ;  /* 0x0000000302007211 */ /* 0x040fe400078f30ff */
[----:B------:R-:W-:Y:S02]  /*0150*/  LEA.HI R7, R2, R6, RZ, 0x6 ;  /* 0x0000000602077211 */ /* 0x000fe400078f30ff */
[----:B------:R-:W-:Y:S02]  /*0160*/  ISETP.GE.AND P2, PT, R15, 0x200, PT ;  /* 0x000002000f00780c */ /* 0x000fe40003f46270 */
[----:B------:R-:W-:Y:S02]  /*0170*/  SHF.R.S32.HI R9, RZ, 0x4, R8 ;  /* 0x00000004ff097819 */ /* 0x000fe40000011408 */
[----:B------:R-:W-:Y:S02]  /*0180*/  SHF.R.S32.HI R2, RZ, 0x6, R0 ;  /* 0x00000006ff027819 */ /* 0x000fe40000011400 */
[----:B------:R-:W-:-:S02]  /*0190*/  SHF.R.S32.HI R8, RZ, 0x6, R7 ;  /* 0x00000006ff087819 */ /* 0x000fc40000011407 */
[----:B------:R-:W-:Y:S01]  /*01a0*/  ISETP.LT.AND P1, PT, R6, 0x100, !P2 ;  /* 0x000001000600780c */ /* 0x000fe20005721270 */
[----:B------:R-:W-:Y:S01]  /*01b0*/  IMAD R17, R2, 0x20, R9 ;  /* 0x0000002002117824 */ /* 0x000fe200078e0209 */
[----:B------:R-:W-:Y:S02]  /*01c0*/  ISETP.LT.AND P0, PT, R3, 0x100, !P2 ;  /* 0x000001000300780c */ /* 0x000fe40005701270 */
[----:B------:R-:W-:Y:S02]  /*01d0*/  CS2R R6, SRZ ;  /* 0x0000000000067805 */ /* 0x000fe4000001ff00 */
[----:B------:R-:W-:Y:S01]  /*01e0*/  LEA R29, R8, R9, 0x5 ;  /* 0x00000009081d7211 */ /* 0x000fe200078e28ff */
[----:B--2---:R-:W-:Y:S01]  /*01f0*/  IMAD.WIDE R10, R17, 0x4, R22 ;  /* 0x00000004110a7825 */ /* 0x004fe200078e0216 */
[----:B------:R-:W-:-:S03]  /*0200*/  LEA R21, R14, R15, 0xa ;  /* 0x0000000f0e157211 */ /* 0x000fc600078e50ff */
[----:B------:R-:W-:Y:S02]  /*0210*/  IMAD.MOV.U32 R37, RZ, RZ, RZ ;  /* 0x000000ffff257224 */ /* 0x000fe400078e00ff */
[----:B------:R-:W-:Y:S02]  /*0220*/  IMAD.MOV.U32 R35, RZ, RZ, RZ ;  /* 0x000000ffff237224 */ /* 0x000fe400078e00ff */
[----:B------:R-:W-:Y:S01]  /*0230*/  IMAD.WIDE R22, R29, 0x4, R22 ;  /* 0x000000041d167825 */ /* 0x000fe200078e0216 */
[----:B------:R-:W-:Y:S01]  /*0240*/  CS2R R8, SRZ ;  /* 0x0000000000087805 */ /* 0x000fe2000001ff00 */
[----:B------:R-:W2:Y:S02]  /*0250*/  @P0 LDG.E.EL R27, desc[UR6][R10.64] ;  /* 0x000000060a1b0981 */ /* 0x000ea4000c2e1900 */
[----:B------:R-:W-:Y:S02]  /*0260*/  VIADD R20, R21, 0x200 ;  /* 0x0000020015147836 */ /* 0x000fe40000000000 */
[----:B------:R-:W3:Y:S01]  /*0270*/  @P1 LDG.E.EL R26, desc[UR6][R22.64] ;  /* 0x00000006161a1981 */ /* 0x000ee2000c2e1900 */
[----:B-----5:R-:W-:-:S03]  /*0280*/  IMAD.WIDE R16, R17, 0x4, R18 ;  /* 0x0000000411107825 */ /* 0x020fc600078e0212 */
[----:B------:R-:W4:Y:S01]  /*0290*/  @P0 LDG.E.EL R6, desc[UR6][R10.64] ;  /* 0x000000060a060981 */ /* 0x000f22000c2e1900 */
[----:B------:R-:W-:Y:S01]  /*02a0*/  IMAD.WIDE R18, R29, 0x4, R18 ;  /* 0x000000041d127825 */ /* 0x000fe200078e0212 */
[----:B------:R-:W-:Y:S02]  /*02b0*/  CS2R R28, SRZ ;  /* 0x00000000001c7805 */ /* 0x000fe4000001ff00 */
[----:B------:R-:W5:Y:S01]  /*02c0*/  @P0 LDG.E.EL R7, desc[UR6][R10.64] ;  /* 0x000000060a070981 */ /* 0x000f62000c2e1900 */
[----:B0-----:R-:W-:-:S03]  /*02d0*/  IMAD.WIDE R30, R20, 0x4, R12 ;  /* 0x00000004141e7825 */ /* 0x001fc600078e020c */
[----:B------:R0:W5:Y:S04]  /*02e0*/  @P0 LDG.E.EL R24, desc[UR6][R10.64] ;  /* 0x000000060a180981 */ /* 0x000168000c2e1900 */
[----:B------:R-:W5:Y:S04]  /*02f0*/  @P1 LDG.E.EL R37, desc[UR6][R22.64] ;  /* 0x0000000616251981 */ /* 0x000f68000c2e1900 */
[----:B------:R-:W5:Y:S01]  /*0300*/  @P1 LDG.E.EL R35, desc[UR6][R22.64] ;  /* 0x0000000616231981 */ /* 0x000f62000c2e1900 */
[----:B0-----:R-:W-:-:S03]  /*0310*/  CS2R R10, SRZ ;  /* 0x00000000000a7805 */ /* 0x001fc6000001ff00 */
[----:B------:R0:W5:Y:S01]  /*0320*/  @P1 LDG.E.EL R25, desc[UR6][R22.64] ;  /* 0x0000000616191981 */ /* 0x000162000c2e1900 */
[----:B------:R-:W-:-:S03]  /*0330*/  HFMA2.MMA R14, -RZ, RZ, 0, 0 ;  /* 0x00000000ff0e7435 */ /* 0x000fc600000001ff */
[----:B------:R1:W5:Y:S04]  /*0340*/  @P1 LDG.E.EL.128 R8, desc[UR6][R30.64] ;  /* 0x000000061e081981 */ /* 0x000368000c2e1d00 */
[----:B------:R-:W5:Y:S01]  /*0350*/  @P1 LDG.E.EL R28, desc[UR6][R18.64] ;  /* 0x00000006121c1981 */ /* 0x000f62000c2e1900 */
[----:B0-----:R-:W-:Y:S02]  /*0360*/  CS2R R22, SRZ ;  /* 0x0000000000167805 */ /* 0x001fe4000001ff00 */
[----:B------:R-:W-:Y:S01]  /*0370*/  CS2R R32, SRZ ;  /* 0x0000000000207805 */ /* 0x000fe2000001ff00 */
[----:B------:R-:W5:Y:S04]  /*0380*/  @P1 LDG.E.EL R29, desc[UR6][R18.64] ;  /* 0x00000006121d1981 */ /* 0x000f68000c2e1900 */
[----:B------:R-:W5:Y:S04]  /*0390*/  @P1 LDG.E.EL R23, desc[UR6][R18.64] ;  /* 0x0000000612171981 */ /* 0x000f68000c2e1900 */
[----:B------:R0:W5:Y:S01]  /*03a0*/  @P1 LDG.E.EL R22, desc[UR6][R18.64] ;  /* 0x0000000612161981 */ /* 0x000162000c2e1900 */
[----:B-1----:R-:W-:-:S03]  /*03b0*/  IMAD.MOV.U32 R31, RZ, RZ, RZ ;  /* 0x000000ffff1f7224 */ /* 0x002fc600078e00ff */
[----:B------:R-:W5:Y:S01]  /*03c0*/  @P0 LDG.E.EL R33, desc[UR6][R16.64] ;  /* 0x0000000610210981 */ /* 0x000f62000c2e1900 */
[----:B------:R-:W-:-:S03]  /*03d0*/  IMAD.WIDE R12, R21, 0x4, R12 ;  /* 0x00000004150c7825 */ /* 0x000fc600078e020c */
[----:B------:R-:W5:Y:S01]  /*03e0*/  @P0 LDG.E.EL R32, desc[UR6][R16.64] ;  /* 0x0000000610200981 */ /* 0x000f62000c2e1900 */
[----:B0-----:R-:W-:-:S03]  /*03f0*/  CS2R R18, SRZ ;  /* 0x0000000000127805 */ /* 0x001fc6000001ff00 */
[----:B------:R-:W5:Y:S04]  /*0400*/  @P0 LDG.E.EL R31, desc[UR6][R16.64] ;  /* 0x00000006101f0981 */ /* 0x000f68000c2e1900 */
[----:B------:R0:W5:Y:S02]  /*0410*/  @P0 LDG.E.EL R14, desc[UR6][R16.64] ;  /* 0x00000006100e0981 */ /* 0x000164000c2e1900 */
[----:B0-----:R-:W-:-:S06]  /*0420*/  CS2R R16, SRZ ;  /* 0x0000000000107805 */ /* 0x001fcc000001ff00 */
[----:B------:R0:W5:Y:S01]  /*0430*/  @P0 LDG.E.EL.128 R16, desc[UR6][R12.64] ;  /* 0x000000060c100981 */ /* 0x000162000c2e1d00 */
[----:B------:R-:W-:Y:S01]  /*0440*/  IMAD.MOV.U32 R34, RZ, RZ, 0x3a800000 ;  /* 0x3a800000ff227424 */ /* 0x000fe200078e00ff */
[----:B0-----:R-:W0:Y:S03]  /*0450*/  LDC.64 R12, c[0x0][0x230] ;  /* 0x00008c00ff0c7b82 */ /* 0x001e260000000a00 */
[-C--:B--2---:R-:W-:Y:S01]  /*0460*/  FFMA R30, R27, R34.reuse, 9.9999997473787516356e-06 ;  /* 0x3727c5ac1b1e7423 */ /* 0x084fe20000000022 */
[-C--:B---3--:R-:W-:Y:S01]  /*0470*/  FFMA R36, R26, R34.reuse, 9.9999997473787516356e-06 ;  /* 0x3727c5ac1a247423 */ /* 0x088fe20000000022 */
[-C--:B----4-:R-:W-:Y:S01]  /*0480*/  FFMA R6, R6, R34.reuse, 9.9999997473787516356e-06 ;  /* 0x3727c5ac06067423 */ /* 0x090fe20000000022 */
[-C--:B-----5:R-:W-:Y:S01]  /*0490*/  FFMA R7, R7, R34.reuse, 9.9999997473787516356e-06 ;  /* 0x3727c5ac07077423 */ /* 0x0a0fe20000000022 */
[-C--:B------:R-:W-:Y:S01]  /*04a0*/  FFMA R24, R24, R34.reuse, 9.9999997473787516356e-06 ;  /* 0x3727c5ac18187423 */ /* 0x080fe20000000022 */
[-C--:B------:R-:W-:Y:S01]  /*04b0*/  FFMA R26, R37, R34.reuse, 9.9999997473787516356e-06 ;  /* 0x3727c5ac251a7423 */ /* 0x080fe20000000022 */
[-C--:B------:R-:W-:Y:S01]  /*04c0*/  FFMA R37, R35, R34.reuse, 9.9999997473787516356e-06 ;  /* 0x3727c5ac23257423 */ /* 0x080fe20000000022 */
[----:B------:R-:W-:-:S02]  /*04d0*/  FFMA R25, R25, R34, 9.9999997473787516356e-06 ;  /* 0x3727c5ac19197423 */ /* 0x000fc40000000022 */
[----:B------:R-:W1:Y:S02]  /*04e0*/  LDC.64 R34, c[0x0][0x228] ;  /* 0x00008a00ff227b82 */ /* 0x000e640000000a00 */
[----:B------:R-:W2:Y:S01]  /*04f0*/  MUFU.RSQ R26, R26 ;  /* 0x0000001a001a7308 */ /* 0x000ea20000001400 */
[----:B------:R-:W-:-:S07]  /*0500*/  FADD R9, -R28, R9 ;  /* 0x000000091c097221 */ /* 0x000fce0000000100 */
[----:B------:R-:W3:Y:S01]  /*0510*/  MUFU.RSQ R27, R37 ;  /* 0x00000025001b7308 */ /* 0x000ee20000001400 */
[----:B------:R-:W-:Y:S01]  /*0520*/  FADD R10, -R23, R10 ;  /* 0x0000000a170a7221 */ /* 0x000fe20000000100 */
[----:B------:R-:W-:-:S06]  /*0530*/  FADD R11, -R22, R11 ;  /* 0x0000000b160b7221 */ /* 0x000fcc0000000100 */
[----:B------:R-:W4:Y:S01]  /*0540*/  MUFU.RSQ R28, R25 ;  /* 0x00000019001c7308 */ /* 0x000f220000001400 */
[----:B------:R-:W5:Y:S07]  /*0550*/  LDC.64 R22, c[0x0][0x238] ;  /* 0x00008e00ff167b82 */ /* 0x000f6e0000000a00 */
[----:B------:R-:W0:Y:S01]  /*0560*/  MUFU.RSQ R36, R36 ;  /* 0x0000002400247308 */ /* 0x000e220000001400 */
[----:B------:R-:W-:Y:S01]  /*0570*/  FADD R29, -R29, R8 ;  /* 0x000000081d1d7221 */ /* 0x000fe20000000100 */
[----:B--2---:R-:W-:Y:S01]  /*0580*/  FMUL R26, R26, R9 ;  /* 0x000000091a1a7220 */ /* 0x004fe20000400000 */
[----:B---3--:R-:W-:Y:S01]  /*0590*/  FMUL R27, R27, R10 ;  /* 0x0000000a1b1b7220 */ /* 0x008fe20000400000 */
[----:B------:R-:W-:Y:S01]  /*05a0*/  CS2R R8, SRZ ;  /* 0x0000000000087805 */ /* 0x000fe2000001ff00 */
[----:B-1----:R-:W-:-:S04]  /*05b0*/  IMAD.WIDE R34, R15, 0x4, R34 ;  /* 0x000000040f227825 */ /* 0x002fc800078e0222 */
[----:B----4-:R-:W-:Y:S01]  /*05c0*/  FMUL R28, R28, R11 ;  /* 0x0000000b1c1c7220 */ /* 0x010fe20000400000 */
[----:B------:R-:W-:-:S06]  /*05d0*/  CS2R R10, SRZ ;  /* 0x00000000000a7805 */ /* 0x000fcc000001ff00 */
[----:B------:R5:W2:Y:S01]  /*05e0*/  @!P2 LDG.E.EL.128 R8, desc[UR6][R34.64] ;  /* 0x000000062208a981 */ /* 0x000aa2000c2e1d00 */
[----:B0-----:R-:W-:Y:S01]  /*05f0*/  FMUL R25, R36, R29 ;  /* 0x0000001d24197220 */ /* 0x001fe20000400000 */
[----:B------:R-:W-:Y:S01]  /*0600*/  IMAD.WIDE R36, R15, 0x4, R12 ;  /* 0x000000040f247825 */ /* 0x000fe200078e020c */
[----:B------:R-:W-:-:S03]  /*0610*/  CS2R R12, SRZ ;  /* 0x00000000000c7805 */ /* 0x000fc6000001ff00 */
[----:B------:R-:W-:Y:S01]  /*0620*/  FADD R29, -R14, R19 ;  /* 0x000000130e1d7221 */ /* 0x000fe20000000100 */
[----:B------:R-:W-:Y:S01]  /*0630*/  CS2R R14, SRZ ;  /* 0x00000000000e7805 */ /* 0x000fe2000001ff00 */
[----:B------:R-:W-:Y:S01]  /*0640*/  FADD R31, -R31, R18 ;  /* 0x000000121f1f7221 */ /* 0x000fe20000000100 */
[----:B------:R-:W-:Y:S01]  /*0650*/  FADD R32, -R32, R17 ;  /* 0x0000001120207221 */ /* 0x000fe20000000100 */
[----:B------:R-:W-:Y:S01]  /*0660*/  FADD R33, -R33, R16 ;  /* 0x0000001021217221 */ /* 0x000fe20000000100 */
[----:B------:R-:W-:Y:S02]  /*0670*/  CS2R R16, SRZ ;  /* 0x0000000000107805 */ /* 0x000fe4000001ff00 */
[----:B------:R-:W-:Y:S01]  /*0680*/  CS2R R18, SRZ ;  /* 0x0000000000127805 */ /* 0x000fe2000001ff00 */
[--C-:B-----5:R-:W-:Y:S01]  /*0690*/  IMAD.WIDE R34, R21, 0x4, R22.reuse ;  /* 0x0000000415227825 */ /* 0x120fe200078e0216 */
[----:B------:R-:W2:Y:S04]  /*06a0*/  @!P2 LDG.E.EL.128 R12, desc[UR6][R36.64] ;  /* 0x00000006240ca981 */ /* 0x000ea8000c2e1d00 */
[----:B------:R0:W3:Y:S02]  /*06b0*/  @P0 LDG.E.EL.128 R16, desc[UR6][R34.64] ;  /* 0x0000000622100981 */ /* 0x0000e4000c2e1d00 */
[----:B0-----:R-:W-:Y:S01]  /*06c0*/  IMAD.WIDE R34, R20, 0x4, R22 ;  /* 0x0000000414227825 */ /* 0x001fe200078e0216 */
[----:B------:R-:W-:-:S02]  /*06d0*/  CS2R R20, SRZ ;  /* 0x0000000000147805 */ /* 0x000fc4000001ff00 */
[----:B------:R-:W-:-:S06]  /*06e0*/  CS2R R22, SRZ ;  /* 0x0000000000167805 */ /* 0x000fcc000001ff00 */
[----:B------:R-:W4:Y:S01]  /*06f0*/  @P1 LDG.E.EL.128 R20, desc[UR6][R34.64] ;  /* 0x0000000622141981 */ /* 0x000f22000c2e1d00 */
[----:B------:R-:W0:Y:S01]  /*0700*/  MUFU.RSQ R30, R30 ;  /* 0x0000001e001e7308 */ /* 0x000e220000001400 */
[----:B------:R-:W1:Y:S07]  /*0710*/  S2UR UR5, SR_CgaCtaId ;  /* 0x00000000000579c3 */ /* 0x000e6e0000008800 */
[----:B------:R-:W5:Y:S01]  /*0720*/  MUFU.RSQ R37, R6 ;  /* 0x0000000600257308 */ /* 0x000f620000001400 */
[----:B0-----:R-:W-:-:S07]  /*0730*/  FMUL R33, R30, R33 ;  /* 0x000000211e217220 */ /* 0x001fce0000400000 */
[----:B------:R-:W0:Y:S08]  /*0740*/  MUFU.RSQ R24, R24 ;  /* 0x0000001800187308 */ /* 0x000e300000001400 */
[----:B------:R-:W1:Y:S01]  /*0750*/  MUFU.RSQ R30, R7 ;  /* 0x00000007001e7308 */ /* 0x000e620000001400 */
[----:B-----5:R-:W-:Y:S01]  /*0760*/  FMUL R32, R37, R32 ;  /* 0x0000002025207220 */ /* 0x020fe20000400000 */
[----:B------:R-:W-:Y:S01]  /*0770*/  SHF.L.U32 R6, R5, 0x3, RZ ;  /* 0x0000000305067819 */ /* 0x000fe200000006ff */
[----:B0-----:R-:W-:Y:S01]  /*0780*/  FMUL R36, R24, R29 ;  /* 0x0000001d18247220 */ /* 0x001fe20000400000 */
[----:B-1----:R-:W-:-:S02]  /*0790*/  FMUL R31, R30, R31 ;  /* 0x0000001f1e1f7220 */ /* 0x002fc40000400000 */
[----:B------:R-:W-:Y:S01]  /*07a0*/  LOP3.LUT R7, R6, 0x3f8, RZ, 0xc0, !PT ;  /* 0x000003f806077812 */ /* 0x000fe200078ec0ff */
[----:B------:R-:W-:Y:S02]  /*07b0*/  UMOV UR4, 0x400 ;  /* 0x0000040000047882 */ /* 0x000fe40000000000 */
[----:B------:R-:W-:Y:S01]  /*07c0*/  UPRMT UR4, UR5, 0x654, UR4 ;  /* 0x0000065405047896 */ /* 0x000fe20008000004 */
[----:B------:R-:W-:Y:S02]  /*07d0*/  LOP3.LUT R0, R0, 0xffffffc0, RZ, 0xc0, !PT ;  /* 0xffffffc000007812 */ /* 0x000fe400078ec0ff */
[----:B------:R-:W-:Y:S01]  /*07e0*/  LOP3.LUT R4, R4, 0x7f, R5, 0xf8, !PT ;  /* 0x0000007f04047812 */ /* 0x000fe200078ef805 */
[----:B--2---:R-:W-:Y:S01]  /*07f0*/  FFMA R30, R36, R11, R15 ;  /* 0x0000000b241e7223 */ /* 0x004fe2000000000f */
[----:B------:R-:W-:Y:S01]  /*0800*/  FFMA R33, R33, R8, R12 ;  /* 0x0000000821217223 */ /* 0x000fe2000000000c */
[----:B------:R-:W-:Y:S01]  /*0810*/  FFMA R32, R32, R9, R13 ;  /* 0x0000000920207223 */ /* 0x000fe2000000000d */
[----:B------:R-:W-:-:S02]  /*0820*/  FFMA R31, R31, R10, R14 ;  /* 0x0000000a1f1f7223 */ /* 0x000fc4000000000e */
[C---:B---3--:R-:W-:Y:S01]  /*0830*/  FSETP.GEU.AND P3, PT, R30.reuse, -R19, PT ;  /* 0x800000131e00720b */ /* 0x048fe20003f6e000 */
[----:B------:R-:W-:Y:S01]  /*0840*/  FADD R19, R30, R19 ;  /* 0x000000131e137221 */ /* 0x000fe20000000000 */
[C---:B------:R-:W-:Y:S01]  /*0850*/  FSETP.GEU.AND P2, PT, R33.reuse, -R16, PT ;  /* 0x800000102100720b */ /* 0x040fe20003f4e000 */
[----:B------:R-:W-:Y:S01]  /*0860*/  FADD R16, R33, R16 ;  /* 0x0000001021107221 */ /* 0x000fe20000000000 */
[C---:B------:R-:W-:Y:S01]  /*0870*/  FSETP.GEU.AND P1, PT, R32.reuse, -R17, PT ;  /* 0x800000112000720b */ /* 0x040fe20003f2e000 */
[----:B------:R-:W-:Y:S01]  /*0880*/  FADD R17, R32, R17 ;  /* 0x0000001120117221 */ /* 0x000fe20000000000 */
[----:B------:R-:W-:Y:S01]  /*0890*/  FADD R6, R31, R18 ;  /* 0x000000121f067221 */ /* 0x000fe20000000000 */
[----:B------:R-:W-:Y:S01]  /*08a0*/  FFMA R28, R28, R11, R15 ;  /* 0x0000000b1c1c7223 */ /* 0x000fe2000000000f */
[----:B------:R-:W-:Y:S01]  /*08b0*/  FFMA R27, R27, R10, R14 ;  /* 0x0000000a1b1b7223 */ /* 0x000fe2000000000e */
[----:B------:R-:W-:Y:S01]  /*08c0*/  FFMA R25, R25, R8, R12 ;  /* 0x0000000819197223 */ /* 0x000fe2000000000c */
[----:B------:R-:W-:Y:S01]  /*08d0*/  FFMA R26, R26, R9, R13 ;  /* 0x000000091a1a7223 */ /* 0x000fe2000000000d */
[----:B------:R-:W-:-:S02]  /*08e0*/  FSETP.GEU.AND P0, PT, R31, -R18, PT ;  /* 0x800000121f00720b */ /* 0x000fc40003f0e000 */
[----:B------:R-:W-:Y:S02]  /*08f0*/  FSEL R16, R16, RZ, P2 ;  /* 0x000000ff10107208 */ /* 0x000fe40001000000 */
[----:B------:R-:W-:Y:S02]  /*0900*/  FSEL R17, R17, RZ, P1 ;  /* 0x000000ff11117208 */ /* 0x000fe40000800000 */
[----:B------:R-:W-:Y:S02]  /*0910*/  FSEL R6, R6, RZ, P0 ;  /* 0x000000ff06067208 */ /* 0x000fe40000000000 */
[----:B------:R-:W-:Y:S02]  /*0920*/  FSEL R19, R19, RZ, P3 ;  /* 0x000000ff13137208 */ /* 0x000fe40001800000 */
[C---:B----4-:R-:W-:Y:S01]  /*0930*/  FSETP.GEU.AND P0, PT, R25.reuse, -R20, PT ;  /* 0x800000141900720b */ /* 0x050fe20003f0e000 */
[----:B------:R-:W-:Y:S01]  /*0940*/  FADD R20, R25, R20 ;  /* 0x0000001419147221 */ /* 0x000fe20000000000 */
[C---:B------:R-:W-:Y:S01]  /*0950*/  FSETP.GEU.AND P1, PT, R26.reuse, -R21, PT ;  /* 0x800000151a00720b */ /* 0x040fe20003f2e000 */
[----:B------:R-:W-:Y:S01]  /*0960*/  FADD R21, R26, R21 ;  /* 0x000000151a157221 */ /* 0x000fe20000000000 */
[C---:B------:R-:W-:Y:S01]  /*0970*/  FSETP.GEU.AND P2, PT, R27.reuse, -R22, PT ;  /* 0x800000161b00720b */ /* 0x040fe20003f4e000 */
[----:B------:R-:W-:Y:S01]  /*0980*/  FADD R22, R27, R22 ;  /* 0x000000161b167221 */ /* 0x000fe20000000000 */
[C---:B------:R-:W-:Y:S01]  /*0990*/  FSETP.GEU.AND P3, PT, R28.reuse, -R23, PT ;  /* 0x800000171c00720b */ /* 0x040fe20003f6e000 */
[----:B------:R-:W-:Y:S01]  /*09a0*/  FADD R23, R28, R23 ;  /* 0x000000171c177221 */ /* 0x000fe20000000000 */
[----:B------:R-:W-:-:S02]  /*09b0*/  LEA R14, R7, UR4, 0x3 ;  /* 0x00000004070e7c11 */ /* 0x000fc4000f8e18ff */
[----:B------:R-:W-:Y:S02]  /*09c0*/  FSEL R20, R20, RZ, P0 ;  /* 0x000000ff14147208 */ /* 0x000fe40000000000 */
[----:B------:R-:W-:Y:S02]  /*09d0*/  FSEL R21, R21, RZ, P1 ;  /* 0x000000ff15157208 */ /* 0x000fe40000800000 */
[----:B------:R-:W-:Y:S02]  /*09e0*/  FSEL R22, R22, RZ, P2 ;  /* 0x000000ff16167208 */ /* 0x000fe40001000000 */
[----:B------:R-:W-:Y:S01]  /*09f0*/  FSEL R23, R23, RZ, P3 ;  /* 0x000000ff17177208 */ /* 0x000fe20001800000 */
[----:B------:R0:W-:Y:S04]  /*0a00*/  STS [R14], R16 ;  /* 0x000000100e007388 */ /* 0x0001e80000000800 */
[----:B------:R-:W-:Y:S04]  /*0a10*/  STS [R14+0x10], R17 ;  /* 0x000010110e007388 */ /* 0x000fe80000000800 */
[----:B------:R1:W-:Y:S04]  /*0a20*/  STS [R14+0x20], R6 ;  /* 0x000020060e007388 */ /* 0x0003e80000000800 */
[----:B------:R2:W-:Y:S04]  /*0a30*/  STS [R14+0x30], R19 ;  /* 0x000030130e007388 */ /* 0x0005e80000000800 */
[----:B------:R-:W-:Y:S04]  /*0a40*/  STS [R14+0x4], R20 ;  /* 0x000004140e007388 */ /* 0x000fe80000000800 */
[----:B------:R-:W-:Y:S04]  /*0a50*/  STS [R14+0x14], R21 ;  /* 0x000014150e007388 */ /* 0x000fe80000000800 */
[----:B------:R-:W-:Y:S04]  /*0a60*/  STS [R14+0x24], R22 ;  /* 0x000024160e007388 */ /* 0x000fe80000000800 */
[----:B------:R3:W-:Y:S01]  /*0a70*/  STS [R14+0x34], R23 ;  /* 0x000034170e007388 */ /* 0x0007e20000000800 */
[----:B0-----:R-:W-:-:S02]  /*0a80*/  IADD3 R16, R7, UR4, R7 ;  /* 0x0000000407107c10 */ /* 0x001fc4000fffe007 */
[----:B-1----:R-:W0:Y:S08]  /*0a90*/  LDC.64 R6, c[0x0][0x240] ;  /* 0x00009000ff067b82 */ /* 0x002e300000000a00 */
[----:B------:R-:W-:Y:S01]  /*0aa0*/  BAR.SYNC.DEFER_BLOCKING 0x0 ;  /* 0x0000000000007b1d */ /* 0x000fe20000010000 */
[----:B------:R-:W-:-:S05]  /*0ab0*/  IMAD.IADD R15, R3, 0x1, -R0 ;  /* 0x00000001030f7824 */ /* 0x000fca00078e0a00 */
[----:B------:R-:W1:Y:S04]  /*0ac0*/  LDS.64 R8, [R16] ;  /* 0x0000000010087984 */ /* 0x000e680000000a00 */
[----:B------:R-:W4:Y:S04]  /*0ad0*/  LDS.64 R10, [R16+0x800] ;  /* 0x00080000100a7984 */ /* 0x000f280000000a00 */
[----:B------:R-:W5:Y:S01]  /*0ae0*/  LDS.64 R12, [R16+0x1000] ;  /* 0x00100000100c7984 */ /* 0x000f620000000a00 */
[----:B------:R-:W-:Y:S02]  /*0af0*/  ISETP.GE.AND P0, PT, R3, 0x100, PT ;  /* 0x000001000300780c */ /* 0x000fe40003f06270 */
[----:B------:R-:W-:-:S02]  /*0b00*/  LEA R17, R2, R15, 0xf ;  /* 0x0000000f02117211 */ /* 0x000fc400078e78ff */
[C---:B------:R-:W-:Y:S02]  /*0b10*/  LOP3.LUT R3, R4.reuse, 0x80, RZ, 0xfc, !PT ;  /* 0x0000008004037812 */ /* 0x040fe400078efcff */
[C---:B------:R-:W-:Y:S02]  /*0b20*/  LOP3.LUT R2, R4.reuse, 0x100, RZ, 0xfc, !PT ;  /* 0x0000010004027812 */ /* 0x040fe400078efcff */
[C---:B------:R-:W-:Y:S02]  /*0b30*/  LOP3.LUT R0, R4.reuse, 0x180, RZ, 0xfc, !PT ;  /* 0x0000018004007812 */ /* 0x040fe400078efcff */
[----:B------:R-:W-:Y:S02]  /*0b40*/  ISETP.LT.AND P1, PT, R4, 0x200, !P0 ;  /* 0x000002000400780c */ /* 0x000fe40004721270 */
[----:B------:R-:W-:Y:S02]  /*0b50*/  ISETP.LT.AND P2, PT, R3, 0x200, !P0 ;  /* 0x000002000300780c */ /* 0x000fe40004741270 */
[----:B------:R-:W-:Y:S01]  /*0b60*/  ISETP.LT.AND P3, PT, R2, 0x200, !P0 ;  /* 0x000002000200780c */ /* 0x000fe20004761270 */
[----:B------:R-:W-:Y:S01]  /*0b70*/  IMAD R5, R4, 0x40, R17 ;  /* 0x0000004004057824 */ /* 0x000fe200078e0211 */
[----:B------:R-:W-:-:S02]  /*0b80*/  ISETP.LT.AND P0, PT, R0, 0x200, !P0 ;  /* 0x000002000000780c */ /* 0x000fc40004701270 */
[----:B------:R-:W-:Y:S01]  /*0b90*/  LEA R15, R3, R17, 0x6 ;  /* 0x00000011030f7211 */ /* 0x000fe200078e30ff */
[----:B--2---:R-:W-:Y:S02]  /*0ba0*/  IMAD R19, R2, 0x40, R17 ;  /* 0x0000004002137824 */ /* 0x004fe400078e0211 */
[----:B0-----:R-:W-:-:S04]  /*0bb0*/  IMAD.WIDE R2, R5, 0x4, R6 ;  /* 0x0000000405027825 */ /* 0x001fc800078e0206 */
[----:B------:R-:W-:-:S04]  /*0bc0*/  IMAD.WIDE R4, R15, 0x4, R6 ;  /* 0x000000040f047825 */ /* 0x000fc800078e0206 */
[----:B---3--:R-:W-:Y:S01]  /*0bd0*/  IMAD.WIDE R14, R19, 0x4, R6 ;  /* 0x00000004130e7825 */ /* 0x008fe200078e0206 */
[----:B-1----:R0:W-:Y:S04]  /*0be0*/  @P1 STG.E.64 desc[UR6][R2.64], R8 ;  /* 0x0000000802001986 */ /* 0x0021e8000c101b06 */
[----:B----4-:R0:W-:Y:S04]  /*0bf0*/  @P2 STG.E.64 desc[UR6][R4.64], R10 ;  /* 0x0000000a04002986 */ /* 0x0101e8000c101b06 */
[----:B-----5:R0:W-:Y:S02]  /*0c00*/  @P3 STG.E.64 desc[UR6][R14.64], R12 ;  /* 0x0000000c0e003986 */ /* 0x0201e4000c101b06 */
[----:B0-----:R-:W-:Y:S05]  /*0c10*/  @!P0 EXIT ;  /* 0x000000000000894d */ /* 0x001fea0003800000 */
[----:B0-----:R-:W0:Y:S01]  /*0c20*/  LDS.64 R2, [R16+0x1800] ;  /* 0x0018000010027984 */ /* 0x001e220000000a00 */
[----:B------:R-:W-:-:S05]  /*0c30*/  LEA R17, R0, R17, 0x6 ;  /* 0x0000001100117211 */ /* 0x000fca00078e30ff */
[----:B------:R-:W-:-:S05]  /*0c40*/  IMAD.WIDE R6, R17, 0x4, R6 ;  /* 0x0000000411067825 */ /* 0x000fca00078e0206 */
[----:B0-----:R-:W-:Y:S01]  /*0c50*/  STG.E.64 desc[UR6][R6.64], R2 ;  /* 0x0000000206007986 */ /* 0x001fe2000c101b06 */
[----:B------:R-:W-:Y:S05]  /*0c60*/  EXIT ;  /* 0x000000000000794d */ /* 0x000fea0003800000 */
.L_x_0:
[----:B------:R-:W-:-:S00]  /*0c70*/  BRA `(.L_x_0) ;  /* 0xfffffffc00fc7947 */ /* 0x000fc0000383ffff */
[----:B------:R-:W-:-:S00]  /*0c80*/  NOP ;  /* 0x0000000000007918 */ /* 0x000fc00000000000 */
[----:B------:R-:W-:-:S00]  /*0c90*/  NOP ;  /* 0x0000000000007918 */ /* 0x000fc00000000000 */
[----:B------:R-:W-:-:S00]  /*0ca0*/  NOP ;  /* 0x0000000000007918 */ /* 0x000fc00000000000 */
[----:B------:R-:W-:-:S00]  /*0cb0*/  NOP ;  /* 0x0000000000007918 */ /* 0x000fc00000000000 */
[----:B------:R-:W-:-:S00]  /*0cc0*/  NOP ;  /* 0x0000000000007918 */ /* 0x000fc00000000000 */
[----:B------:R-:W-:-:S00]  /*0cd0*/  NOP ;  /* 0x0000000000007918 */ /* 0x000fc00000000000 */
[----:B------:R-:W-:-:S00]  /*0ce0*/  NOP ;  /* 0x0000000000007918 */ /* 0x000fc00000000000 */
[----:B------:R-:W-:-:S00]  /*0cf0*/  NOP ;  /* 0x0000000000007918 */ /* 0x000fc00000000000 */
.L_x_1:


//--------------------- .nv.global.init           --------------------------
	.section	.nv.global.init,"aw",@progbits
.nv.global.init:
	.type		_$_str,@object
	.size		_$_str,(.L_0 - _$_str)
_$_str:
        /*0000*/ 	.byte	0x5f, 0x5f, 0x43, 0x55, 0x44, 0x41, 0x5f, 0x46, 0x54, 0x5a, 0x00
.L_0:


//--------------------- .nv.shared.triton_poi_fused_add_native_group_norm_relu_23 --------------------------
	.section	.nv.shared.triton_poi_fused_add_native_group_norm_relu_23,"aw",@nobits
	.sectionflags	@""
	.align	16
	.zero		1024


//--------------------- .nv.constant0.triton_poi_fused_add_native_group_norm_relu_23 --------------------------
	.section	.nv.constant0.triton_poi_fused_add_native_group_norm_relu_23,"a",@progbits
	.sectionflags	@""
	.align	4
.nv.constant0.triton_poi_fused_add_native_group_norm_relu_23:
	.zero		592
